	.headerflags	@"EF_CUDA_TEXMODE_UNIFIED EF_CUDA_64BIT_ADDRESS EF_CUDA_ACCELERATORS EF_CUDA_SM90 EF_CUDA_VIRTUAL_SM(EF_CUDA_SM90)"
	.elftype	@"ET_EXEC"


//--------------------- .nv.info                  --------------------------
	.section	.nv.info,"",@"SHT_CUDA_INFO"
	.align	4


	//----- nvinfo : EIATTR_REGCOUNT
	.align		4
        /*0000*/ 	.byte	0x04, 0x2f
        /*0002*/ 	.short	(.L_1 - .L_0)
	.align		4
.L_0:
        /*0004*/ 	.word	index@(triton_poi_fused__unsafe_index_add_33)
        /*0008*/ 	.word	0x0000001e


	//----- nvinfo : EIATTR_MIN_STACK_SIZE
	.align		4
.L_1:
        /*000c*/ 	.byte	0x04, 0x12
        /*000e*/ 	.short	(.L_3 - .L_2)
	.align		4
.L_2:
        /*0010*/ 	.word	index@(triton_poi_fused__unsafe_index_add_33)
        /*0014*/ 	.word	0x00000000


	//----- nvinfo : EIATTR_FRAME_SIZE
	.align		4
.L_3:
        /*0018*/ 	.byte	0x04, 0x11
        /*001a*/ 	.short	(.L_5 - .L_4)
	.align		4
.L_4:
        /*001c*/ 	.word	index@(triton_poi_fused__unsafe_index_add_33)
        /*0020*/ 	.word	0x00000000


	//----- nvinfo : EIATTR_MIN_STACK_SIZE
	.align		4
.L_5:
        /*0024*/ 	.byte	0x04, 0x12
        /*0026*/ 	.short	(.L_7 - .L_6)
	.align		4
.L_6:
        /*0028*/ 	.word	index@(triton_poi_fused__unsafe_index_add_33)
        /*002c*/ 	.word	0x00000000
.L_7:


//--------------------- .nv.info.triton_poi_fused__unsafe_index_add_33 --------------------------
	.section	.nv.info.triton_poi_fused__unsafe_index_add_33,"",@"SHT_CUDA_INFO"
	.sectionflags	@""
	.align	4


	//----- nvinfo : EIATTR_CUDA_API_VERSION
	.align		4
        /*0000*/ 	.byte	0x04, 0x37
        /*0002*/ 	.short	(.L_9 - .L_8)
.L_8:
        /*0004*/ 	.word	0x0000007c


	//----- nvinfo : EIATTR_KPARAM_INFO
	.align		4
.L_9:
        /*0008*/ 	.byte	0x04, 0x17
        /*000a*/ 	.short	(.L_11 - .L_10)
.L_10:
        /*000c*/ 	.word	0x00000000
        /*0010*/ 	.short	0x0004
        /*0012*/ 	.short	0x0020
        /*0014*/ 	.byte	0x00, 0xf0, 0x11, 0x00


	//----- nvinfo : EIATTR_KPARAM_INFO
	.align		4
.L_11:
        /*0018*/ 	.byte	0x04, 0x17
        /*001a*/ 	.short	(.L_13 - .L_12)
.L_12:
        /*001c*/ 	.word	0x00000000
        /*0020*/ 	.short	0x0003
        /*0022*/ 	.short	0x0018
        /*0024*/ 	.byte	0x00, 0xf4, 0x21, 0x00


	//----- nvinfo : EIATTR_KPARAM_INFO
	.align		4
.L_13:
        /*0028*/ 	.byte	0x04, 0x17
        /*002a*/ 	.short	(.L_15 - .L_14)
.L_14:
        /*002c*/ 	.word	0x00000000
        /*0030*/ 	.short	0x0002
        /*0032*/ 	.short	0x0010
        /*0034*/ 	.byte	0x00, 0xf4, 0x21, 0x00


	//----- nvinfo : EIATTR_KPARAM_INFO
	.align		4
.L_15:
        /*0038*/ 	.byte	0x04, 0x17
        /*003a*/ 	.short	(.L_17 - .L_16)
.L_16:
        /*003c*/ 	.word	0x00000000
        /*0040*/ 	.short	0x0001
        /*0042*/ 	.short	0x0008
        /*0044*/ 	.byte	0x00, 0xf4, 0x21, 0x00


	//----- nvinfo : EIATTR_KPARAM_INFO
	.align		4
.L_17:
        /*0048*/ 	.byte	0x04, 0x17
        /*004a*/ 	.short	(.L_19 - .L_18)
.L_18:
        /*004c*/ 	.word	0x00000000
        /*0050*/ 	.short	0x0000
        /*0052*/ 	.short	0x0000
        /*0054*/ 	.byte	0x00, 0xf4, 0x21, 0x00


	//----- nvinfo : EIATTR_SPARSE_MMA_MASK
	.align		4
.L_19:
        /*0058*/ 	.byte	0x03, 0x50
        /*005a*/ 	.short	0x0000


	//----- nvinfo : EIATTR_MAXREG_COUNT
	.align		4
        /*005c*/ 	.byte	0x03, 0x1b
        /*005e*/ 	.short	0x00ff


	//----- nvinfo : EIATTR_EXIT_INSTR_OFFSETS
	.align		4
        /*0060*/ 	.byte	0x04, 0x1c
        /*0062*/ 	.short	(.L_21 - .L_20)


	//   ....[0]....
.L_20:
        /*0064*/ 	.word	0x000009e0


	//----- nvinfo : EIATTR_REQNTID
	.align		4
.L_21:
        /*0068*/ 	.byte	0x04, 0x10
        /*006a*/ 	.short	(.L_23 - .L_22)
.L_22:
        /*006c*/ 	.word	0x00000080
        /*0070*/ 	.word	0x00000001
        /*0074*/ 	.word	0x00000001


	//----- nvinfo : EIATTR_CBANK_PARAM_SIZE
	.align		4
.L_23:
        /*0078*/ 	.byte	0x03, 0x19
        /*007a*/ 	.short	0x0024


	//----- nvinfo : EIATTR_PARAM_CBANK
	.align		4
        /*007c*/ 	.byte	0x04, 0x0a
        /*007e*/ 	.short	(.L_25 - .L_24)
	.align		4
.L_24:
        /*0080*/ 	.word	index@(.nv.constant0.triton_poi_fused__unsafe_index_add_33)
        /*0084*/ 	.short	0x0210
        /*0086*/ 	.short	0x0024


	//----- nvinfo : EIATTR_SW_WAR
	.align		4
.L_25:
        /*0088*/ 	.byte	0x04, 0x36
        /*008a*/ 	.short	(.L_27 - .L_26)
.L_26:
        /*008c*/ 	.word	0x00000008
.L_27:


//--------------------- .nv.callgraph             --------------------------
	.section	.nv.callgraph,"",@"SHT_CUDA_CALLGRAPH"
	.align	4
	.sectionentsize	8
	.align		4
        /*0000*/ 	.word	0x00000000
	.align		4
        /*0004*/ 	.word	0xffffffff
	.align		4
        /*0008*/ 	.word	0x00000000
	.align		4
        /*000c*/ 	.word	0xfffffffe
	.align		4
        /*0010*/ 	.word	0x00000000
	.align		4
        /*0014*/ 	.word	0xfffffffd
	.align		4
        /*0018*/ 	.word	0x00000000
	.align		4
        /*001c*/ 	.word	0xfffffffc


//--------------------- .text.triton_poi_fused__unsafe_index_add_33 --------------------------
	.section	.text.triton_poi_fused__unsafe_index_add_33,"ax",@progbits
	.align	128
        .global         triton_poi_fused__unsafe_index_add_33
        .type           triton_poi_fused__unsafe_index_add_33,@function
        .size           triton_poi_fused__unsafe_index_add_33,(.L_x_1 - triton_poi_fused__unsafe_index_add_33)
        .other          triton_poi_fused__unsafe_index_add_33,@"STO_CUDA_ENTRY STV_DEFAULT"
triton_poi_fused__unsafe_index_add_33:
.text.triton_poi_fused__unsafe_index_add_33:
[----:B------:R-:W-:Y:S01]  /*0000*/  LDC R1, c[0x0][0x28] ;  /* 0x00000a00ff017b82 */ /* 0x000fe20000000800 */
[----:B------:R-:W1:Y:S07]  /*0010*/  S2R R0, SR_TID.X ;  /* 0x0000000000007919 */ /* 0x000e6e0000002100 */
[----:B------:R-:W2:Y:S01]  /*0020*/  LDC.64 R4, c[0x0][0x210] ;  /* 0x00008400ff047b82 */ /* 0x000ea20000000a00 */
[----:B------:R-:W-:Y:S01]  /*0030*/  ULDC.64 UR4, c[0x0][0x208] ;  /* 0x0000820000047ab9 */ /* 0x000fe20000000a00 */
[----:B------:R-:W-:Y:S01]  /*0040*/  ULDC.64 UR6, c[0x0][0x218] ;  /* 0x0000860000067ab9 */ /* 0x000fe20000000a00 */
[----:B------:R-:W3:Y:S01]  /*0050*/  S2R R3, SR_CTAID.X ;  /* 0x0000000000037919 */ /* 0x000ee20000002500 */
[----:B------:R-:W-:Y:S01]  /*0060*/  ULDC.64 UR8, c[0x0][0x220] ;  /* 0x0000880000087ab9 */ /* 0x000fe20000000a00 */
[----:B-1----:R-:W-:Y:S01]  /*0070*/  IMAD.SHL.U32 R0, R0, 0x4, RZ ;  /* 0x0000000400007824 */ /* 0x002fe200078e00ff */
[----:B---3--:R-:W-:-:S04]  /*0080*/  SHF.R.S32.HI R13, RZ, 0x15, R3 ;  /* 0x00000015ff0d7819 */ /* 0x008fc80000011403 */
[----:B------:R-:W-:Y:S02]  /*0090*/  LOP3.LUT R0, R0, 0x1fc, RZ, 0xc0, !PT ;  /* 0x000001fc00007812 */ /* 0x000fe400078ec0ff */
[----:B------:R-:W-:-:S03]  /*00a0*/  SGXT R13, R13, 0x1 ;  /* 0x000000010d0d781a */ /* 0x000fc60000000200 */
[----:B------:R-:W-:-:S04]  /*00b0*/  IMAD R14, R3, 0x400, R0 ;  /* 0x00000400030e7824 */ /* 0x000fc800078e0200 */
[----:B------:R-:W-:Y:S01]  /*00c0*/  VIADD R0, R14, 0x200 ;  /* 0x000002000e007836 */ /* 0x000fe20000000000 */
[----:B------:R-:W-:-:S04]  /*00d0*/  SHF.R.S32.HI R3, RZ, 0x1f, R14 ;  /* 0x0000001fff037819 */ /* 0x000fc8000001140e */
[----:B------:R-:W-:Y:S02]  /*00e0*/  LEA.HI R2, R13, R0, RZ, 0x5 ;  /* 0x000000000d027211 */ /* 0x000fe400078f28ff */
[----:B------:R-:W-:Y:S02]  /*00f0*/  LEA.HI R6, R3, R14, RZ, 0x5 ;  /* 0x0000000e03067211 */ /* 0x000fe400078f28ff */
[----:B------:R-:W-:Y:S02]  /*0100*/  SHF.R.S32.HI R3, RZ, 0x5, R2 ;  /* 0x00000005ff037819 */ /* 0x000fe40000011402 */
[----:B------:R-:W-:Y:S02]  /*0110*/  SHF.R.S32.HI R2, RZ, 0x5, R6 ;  /* 0x00000005ff027819 */ /* 0x000fe40000011406 */
[----:B------:R-:W-:Y:S02]  /*0120*/  LEA.HI R8, R3, R3, RZ, 0x5 ;  /* 0x0000000303087211 */ /* 0x000fe400078f28ff */
[----:B------:R-:W-:-:S02]  /*0130*/  LEA.HI R7, R2, R2, RZ, 0x5 ;  /* 0x0000000202077211 */ /* 0x000fc400078f28ff */
[----:B------:R-:W-:Y:S02]  /*0140*/  LOP3.LUT R8, R8, 0xffffffe0, RZ, 0xc0, !PT ;  /* 0xffffffe008087812 */ /* 0x000fe400078ec0ff */
[----:B------:R-:W-:-:S03]  /*0150*/  LOP3.LUT R7, R7, 0xffffffe0, RZ, 0xc0, !PT ;  /* 0xffffffe007077812 */ /* 0x000fc600078ec0ff */
[----:B------:R-:W-:Y:S02]  /*0160*/  IMAD.IADD R3, R3, 0x1, -R8 ;  /* 0x0000000103037824 */ /* 0x000fe400078e0a08 */
[----:B------:R-:W-:Y:S02]  /*0170*/  IMAD.IADD R7, R2, 0x1, -R7 ;  /* 0x0000000102077824 */ /* 0x000fe400078e0a07 */
[----:B--2---:R-:W-:-:S04]  /*0180*/  IMAD.WIDE R2, R3, 0x8, R4 ;  /* 0x0000000803027825 */ /* 0x004fc800078e0204 */
[----:B------:R-:W-:Y:S01]  /*0190*/  IMAD.WIDE R16, R7, 0x8, R4 ;  /* 0x0000000807107825 */ /* 0x000fe200078e0204 */
[----:B------:R-:W-:Y:S01]  /*01a0*/  LOP3.LUT R7, R6, 0xffffffe0, RZ, 0xc0, !PT ;  /* 0xffffffe006077812 */ /* 0x000fe200078ec0ff */
[----:B------:R-:W2:Y:S04]  /*01b0*/  LDG.E.EL.64 R2, desc[UR4][R2.64] ;  /* 0x0000000402027981 */ /* 0x000ea8000c2e1b00 */
[----:B------:R-:W3:Y:S01]  /*01c0*/  LDG.E.EL.64 R16, desc[UR4][R16.64] ;  /* 0x0000000410107981 */ /* 0x000ee2000c2e1b00 */
[----:B------:R-:W-:-:S04]  /*01d0*/  IMAD.IADD R7, R14, 0x1, -R7 ;  /* 0x000000010e077824 */ /* 0x000fc800078e0a07 */
[----:B------:R-:W-:-:S06]  /*01e0*/  IMAD.WIDE R8, R7, 0x8, R4 ;  /* 0x0000000807087825 */ /* 0x000fcc00078e0204 */
[----:B------:R-:W4:Y:S01]  /*01f0*/  LDG.E.EL.128 R8, desc[UR4][R8.64] ;  /* 0x0000000408087981 */ /* 0x000f22000c2e1d00 */
[----:B------:R-:W-:-:S05]  /*0200*/  VIADD R6, R14, 0x2 ;  /* 0x000000020e067836 */ /* 0x000fca0000000000 */
[----:B------:R-:W-:-:S04]  /*0210*/  LEA.HI R7, R13, R6, RZ, 0x5 ;  /* 0x000000060d077211 */ /* 0x000fc800078f28ff */
[----:B------:R-:W-:-:S05]  /*0220*/  LOP3.LUT R7, R7, 0xffffffe0, RZ, 0xc0, !PT ;  /* 0xffffffe007077812 */ /* 0x000fca00078ec0ff */
[----:B------:R-:W-:-:S04]  /*0230*/  IMAD.IADD R7, R6, 0x1, -R7 ;  /* 0x0000000106077824 */ /* 0x000fc800078e0a07 */
[----:B------:R-:W-:-:S06]  /*0240*/  IMAD.WIDE R4, R7, 0x8, R4 ;  /* 0x0000000807047825 */ /* 0x000fcc00078e0204 */
[----:B------:R-:W5:Y:S01]  /*0250*/  LDG.E.EL.128 R4, desc[UR4][R4.64] ;  /* 0x0000000404047981 */ /* 0x000f62000c2e1d00 */
[C---:B------:R-:W-:Y:S02]  /*0260*/  LEA.HI R12, R13.reuse, R14, RZ, 0xa ;  /* 0x0000000e0d0c7211 */ /* 0x040fe400078f50ff */
[----:B------:R-:W-:Y:S02]  /*0270*/  LEA.HI R0, R13, R0, RZ, 0xa ;  /* 0x000000000d007211 */ /* 0x000fe400078f50ff */
[----:B------:R-:W-:Y:S02]  /*0280*/  SHF.R.S32.HI R12, RZ, 0xa, R12 ;  /* 0x0000000aff0c7819 */ /* 0x000fe4000001140c */
[----:B------:R-:W-:-:S03]  /*0290*/  SHF.R.S32.HI R0, RZ, 0xa, R0 ;  /* 0x0000000aff007819 */ /* 0x000fc60000011400 */
[----:B------:R-:W-:Y:S02]  /*02a0*/  IMAD.SHL.U32 R12, R12, 0x100, RZ ;  /* 0x000001000c0c7824 */ /* 0x000fe400078e00ff */
[----:B------:R-:W-:Y:S01]  /*02b0*/  IMAD.SHL.U32 R0, R0, 0x100, RZ ;  /* 0x0000010000007824 */ /* 0x000fe200078e00ff */
[----:B--2---:R-:W-:Y:S02]  /*02c0*/  SHF.R.U32.HI R15, RZ, 0x1b, R3 ;  /* 0x0000001bff0f7819 */ /* 0x004fe40000011603 */
[----:B---3--:R-:W-:Y:S02]  /*02d0*/  SHF.R.U32.HI R19, RZ, 0x1b, R17 ;  /* 0x0000001bff137819 */ /* 0x008fe40000011611 */
[----:B------:R-:W-:Y:S02]  /*02e0*/  LOP3.LUT R15, R15, 0x10, RZ, 0xc0, !PT ;  /* 0x000000100f0f7812 */ /* 0x000fe400078ec0ff */
[----:B------:R-:W-:Y:S02]  /*02f0*/  LOP3.LUT R19, R19, 0x10, RZ, 0xc0, !PT ;  /* 0x0000001013137812 */ /* 0x000fe400078ec0ff */
[----:B------:R-:W-:-:S02]  /*0300*/  IADD3 R13, P1, R2, R15, RZ ;  /* 0x0000000f020d7210 */ /* 0x000fc40007f3e0ff */
[----:B------:R-:W-:Y:S02]  /*0310*/  IADD3 R18, P0, R16, R19, RZ ;  /* 0x0000001310127210 */ /* 0x000fe40007f1e0ff */
[----:B------:R-:W-:Y:S01]  /*0320*/  SHF.R.S32.HI R19, RZ, 0x1f, R12 ;  /* 0x0000001fff137819 */ /* 0x000fe2000001140c */
[----:B------:R-:W-:Y:S01]  /*0330*/  IMAD.X R16, RZ, RZ, R3, P1 ;  /* 0x000000ffff107224 */ /* 0x000fe200008e0603 */
[----:B----4-:R-:W-:Y:S01]  /*0340*/  SHF.R.U32.HI R2, RZ, 0x1b, R9 ;  /* 0x0000001bff027819 */ /* 0x010fe20000011609 */
[----:B------:R-:W-:Y:S01]  /*0350*/  IMAD.X R17, RZ, RZ, R17, P0 ;  /* 0x000000ffff117224 */ /* 0x000fe200000e0611 */
[----:B------:R-:W-:Y:S02]  /*0360*/  SHF.R.S32.HI R15, RZ, 0x1f, R0 ;  /* 0x0000001fff0f7819 */ /* 0x000fe40000011400 */
[----:B------:R-:W-:Y:S02]  /*0370*/  LEA R21, P1, R13, R0, 0x4 ;  /* 0x000000000d157211 */ /* 0x000fe400078220ff */
[----:B------:R-:W-:-:S02]  /*0380*/  LEA R25, P0, R18, R12, 0x4 ;  /* 0x0000000c12197211 */ /* 0x000fc400078020ff */
[----:B------:R-:W-:Y:S02]  /*0390*/  LOP3.LUT R12, R2, 0x10, RZ, 0xc0, !PT ;  /* 0x00000010020c7812 */ /* 0x000fe400078ec0ff */
[----:B------:R-:W-:Y:S02]  /*03a0*/  SHF.R.U32.HI R0, RZ, 0x1b, R11 ;  /* 0x0000001bff007819 */ /* 0x000fe4000001160b */
[----:B------:R-:W-:Y:S02]  /*03b0*/  LEA.HI.X R15, R13, R15, R16, 0x4, P1 ;  /* 0x0000000f0d0f7211 */ /* 0x000fe400008f2410 */
[----:B------:R-:W-:Y:S02]  /*03c0*/  LEA.HI.X R19, R18, R19, R17, 0x4, P0 ;  /* 0x0000001312137211 */ /* 0x000fe400000f2411 */
[C-C-:B------:R-:W-:Y:S02]  /*03d0*/  IADD3 R2, P0, P1, R12.reuse, R25, R8.reuse ;  /* 0x000000190c027210 */ /* 0x140fe4000791e008 */
[----:B------:R-:W-:-:S02]  /*03e0*/  IADD3 R12, P2, P3, R12, R21, R8 ;  /* 0x000000150c0c7210 */ /* 0x000fc40007b5e008 */
[----:B------:R-:W-:Y:S02]  /*03f0*/  LOP3.LUT R0, R0, 0x10, RZ, 0xc0, !PT ;  /* 0x0000001000007812 */ /* 0x000fe400078ec0ff */
[--C-:B------:R-:W-:Y:S02]  /*0400*/  IADD3.X R3, RZ, R19, R9.reuse, P0, P1 ;  /* 0x00000013ff037210 */ /* 0x100fe400007e2409 */
[----:B------:R-:W-:Y:S02]  /*0410*/  IADD3.X R9, RZ, R15, R9, P2, P3 ;  /* 0x0000000fff097210 */ /* 0x000fe400017e6409 */
[C-C-:B------:R-:W-:Y:S02]  /*0420*/  IADD3 R18, P0, P1, R0.reuse, R25, R10.reuse ;  /* 0x0000001900127210 */ /* 0x140fe4000791e00a */
[----:B------:R-:W-:Y:S01]  /*0430*/  IADD3 R0, P2, P3, R0, R21, R10 ;  /* 0x0000001500007210 */ /* 0x000fe20007b5e00a */
[----:B------:R-:W-:Y:S01]  /*0440*/  IMAD.SHL.U32 R10, R12, 0x4, RZ ;  /* 0x000000040c0a7824 */ /* 0x000fe200078e00ff */
[C---:B------:R-:W-:Y:S01]  /*0450*/  SHF.L.U64.HI R3, R2.reuse, 0x2, R3 ;  /* 0x0000000202037819 */ /* 0x040fe20000010203 */
[----:B------:R-:W-:Y:S01]  /*0460*/  IMAD.SHL.U32 R2, R2, 0x4, RZ ;  /* 0x0000000402027824 */ /* 0x000fe200078e00ff */
[----:B------:R-:W-:-:S02]  /*0470*/  SHF.L.U64.HI R16, R12, 0x2, R9 ;  /* 0x000000020c107819 */ /* 0x000fc40000010209 */
[--C-:B------:R-:W-:Y:S02]  /*0480*/  IADD3.X R17, RZ, R19, R11.reuse, P0, P1 ;  /* 0x00000013ff117210 */ /* 0x100fe400007e240b */
[----:B------:R-:W-:Y:S01]  /*0490*/  IADD3 R12, P0, R10, UR6, RZ ;  /* 0x000000060a0c7c10 */ /* 0x000fe2000ff1e0ff */
[----:B------:R-:W-:Y:S01]  /*04a0*/  IMAD.SHL.U32 R20, R18, 0x4, RZ ;  /* 0x0000000412147824 */ /* 0x000fe200078e00ff */
[----:B------:R-:W-:Y:S02]  /*04b0*/  IADD3 R8, P4, R2, UR6, RZ ;  /* 0x0000000602087c10 */ /* 0x000fe4000ff9e0ff */
[----:B------:R-:W-:Y:S02]  /*04c0*/  IADD3 R2, P5, R2, UR8, RZ ;  /* 0x0000000802027c10 */ /* 0x000fe4000ffbe0ff */
[----:B------:R-:W-:Y:S02]  /*04d0*/  IADD3.X R27, RZ, R15, R11, P2, P3 ;  /* 0x0000000fff1b7210 */ /* 0x000fe400017e640b */
[----:B------:R-:W-:-:S02]  /*04e0*/  IADD3 R10, P1, R10, UR8, RZ ;  /* 0x000000080a0a7c10 */ /* 0x000fc4000ff3e0ff */
[----:B------:R-:W-:Y:S02]  /*04f0*/  IADD3.X R13, R16, UR7, RZ, P0, !PT ;  /* 0x00000007100d7c10 */ /* 0x000fe400087fe4ff */
[----:B------:R-:W-:Y:S02]  /*0500*/  IADD3.X R9, R3, UR7, RZ, P4, !PT ;  /* 0x0000000703097c10 */ /* 0x000fe4000a7fe4ff */
[----:B------:R-:W-:Y:S01]  /*0510*/  SHF.L.U64.HI R17, R18, 0x2, R17 ;  /* 0x0000000212117819 */ /* 0x000fe20000010211 */
[----:B------:R5:W2:Y:S01]  /*0520*/  LDG.E.EL R22, desc[UR4][R12.64] ;  /* 0x000000040c167981 */ /* 0x000aa2000c2e1900 */
[----:B------:R-:W-:Y:S02]  /*0530*/  IADD3.X R3, R3, UR9, RZ, P5, !PT ;  /* 0x0000000903037c10 */ /* 0x000fe4000affe4ff */
[----:B------:R-:W-:Y:S01]  /*0540*/  IADD3 R26, P0, R20, UR6, RZ ;  /* 0x00000006141a7c10 */ /* 0x000fe2000ff1e0ff */
[----:B------:R-:W3:Y:S01]  /*0550*/  LDG.E.EL R8, desc[UR4][R8.64] ;  /* 0x0000000408087981 */ /* 0x000ee2000c2e1900 */
[----:B------:R-:W-:-:S02]  /*0560*/  IADD3.X R11, R16, UR9, RZ, P1, !PT ;  /* 0x00000009100b7c10 */ /* 0x000fc40008ffe4ff */
[C---:B------:R-:W-:Y:S01]  /*0570*/  SHF.L.U64.HI R18, R0.reuse, 0x2, R27 ;  /* 0x0000000200127819 */ /* 0x040fe2000001021b */
[----:B------:R-:W-:Y:S01]  /*0580*/  IMAD.SHL.U32 R0, R0, 0x4, RZ ;  /* 0x0000000400007824 */ /* 0x000fe200078e00ff */
[----:B------:R-:W-:Y:S01]  /*0590*/  IADD3 R16, P1, R20, UR8, RZ ;  /* 0x0000000814107c10 */ /* 0x000fe2000ff3e0ff */
[----:B------:R1:W3:Y:S01]  /*05a0*/  LDG.E.EL R23, desc[UR4][R2.64] ;  /* 0x0000000402177981 */ /* 0x0002e2000c2e1900 */
[----:B-----5:R-:W-:Y:S02]  /*05b0*/  SHF.R.U32.HI R13, RZ, 0x1b, R5 ;  /* 0x0000001bff0d7819 */ /* 0x020fe40000011605 */
[----:B------:R-:W-:Y:S01]  /*05c0*/  IADD3.X R27, R17, UR7, RZ, P0, !PT ;  /* 0x00000007111b7c10 */ /* 0x000fe200087fe4ff */
[----:B------:R-:W2:Y:S01]  /*05d0*/  LDG.E.EL R11, desc[UR4][R10.64] ;  /* 0x000000040a0b7981 */ /* 0x000ea2000c2e1900 */
[----:B------:R-:W-:Y:S02]  /*05e0*/  IADD3.X R17, R17, UR9, RZ, P1, !PT ;  /* 0x0000000911117c10 */ /* 0x000fe40008ffe4ff */
[----:B------:R-:W-:Y:S01]  /*05f0*/  IADD3 R12, P1, R0, UR8, RZ ;  /* 0x00000008000c7c10 */ /* 0x000fe2000ff3e0ff */
[----:B------:R4:W5:Y:S01]  /*0600*/  LDG.E.EL R20, desc[UR4][R26.64] ;  /* 0x000000041a147981 */ /* 0x000962000c2e1900 */
[----:B-1----:R-:W-:-:S02]  /*0610*/  IADD3 R2, P0, R0, UR6, RZ ;  /* 0x0000000600027c10 */ /* 0x002fc4000ff1e0ff */
[----:B------:R-:W-:Y:S01]  /*0620*/  LOP3.LUT R0, R13, 0x10, RZ, 0xc0, !PT ;  /* 0x000000100d007812 */ /* 0x000fe200078ec0ff */
[----:B------:R1:W5:Y:S01]  /*0630*/  LDG.E.EL R9, desc[UR4][R16.64] ;  /* 0x0000000410097981 */ /* 0x000362000c2e1900 */
[----:B------:R-:W-:Y:S02]  /*0640*/  SHF.R.U32.HI R24, RZ, 0x1b, R7 ;  /* 0x0000001bff187819 */ /* 0x000fe40000011607 */
[----:B------:R-:W-:Y:S02]  /*0650*/  IADD3.X R3, R18, UR7, RZ, P0, !PT ;  /* 0x0000000712037c10 */ /* 0x000fe400087fe4ff */
[----:B------:R-:W-:Y:S02]  /*0660*/  IADD3.X R13, R18, UR9, RZ, P1, !PT ;  /* 0x00000009120d7c10 */ /* 0x000fe40008ffe4ff */
[--C-:B------:R-:W-:Y:S02]  /*0670*/  IADD3 R18, P2, P3, R0, R25, R4.reuse ;  /* 0x0000001900127210 */ /* 0x100fe40007b5e004 */
[----:B------:R-:W-:Y:S01]  /*0680*/  LOP3.LUT R24, R24, 0x10, RZ, 0xc0, !PT ;  /* 0x0000001018187812 */ /* 0x000fe200078ec0ff */
[----:B------:R1:W5:Y:S01]  /*0690*/  LDG.E.EL R3, desc[UR4][R2.64] ;  /* 0x0000000402037981 */ /* 0x000362000c2e1900 */
[----:B------:R-:W-:Y:S01]  /*06a0*/  IADD3 R0, P0, P1, R0, R21, R4 ;  /* 0x0000001500007210 */ /* 0x000fe2000791e004 */
[----:B------:R-:W-:Y:S01]  /*06b0*/  IMAD.SHL.U32 R4, R18, 0x4, RZ ;  /* 0x0000000412047824 */ /* 0x000fe200078e00ff */
[----:B0---4-:R-:W-:Y:S01]  /*06c0*/  IADD3.X R27, RZ, R19, R5, P2, P3 ;  /* 0x00000013ff1b7210 */ /* 0x011fe200017e6405 */
[----:B------:R0:W4:Y:S01]  /*06d0*/  LDG.E.EL R10, desc[UR4][R12.64] ;  /* 0x000000040c0a7981 */ /* 0x000122000c2e1900 */
[----:B------:R-:W-:-:S02]  /*06e0*/  IADD3 R25, P5, P6, R24, R25, R6 ;  /* 0x0000001918197210 */ /* 0x000fc40007ebe006 */
[----:B------:R-:W-:Y:S02]  /*06f0*/  IADD3 R21, P2, P3, R24, R21, R6 ;  /* 0x0000001518157210 */ /* 0x000fe40007b5e006 */
[----:B-1----:R-:W-:Y:S02]  /*0700*/  SHF.L.U64.HI R16, R18, 0x2, R27 ;  /* 0x0000000212107819 */ /* 0x002fe4000001021b */
[----:B------:R-:W-:Y:S02]  /*0710*/  IADD3.X R17, RZ, R15, R5, P0, P1 ;  /* 0x0000000fff117210 */ /* 0x000fe400007e2405 */
[----:B------:R-:W-:Y:S02]  /*0720*/  IADD3 R18, P4, R4, UR6, RZ ;  /* 0x0000000604127c10 */ /* 0x000fe4000ff9e0ff */
[----:B------:R-:W-:Y:S01]  /*0730*/  IADD3 R6, P0, R4, UR8, RZ ;  /* 0x0000000804067c10 */ /* 0x000fe2000ff1e0ff */
[----:B------:R-:W-:Y:S01]  /*0740*/  IMAD.SHL.U32 R4, R25, 0x4, RZ ;  /* 0x0000000419047824 */ /* 0x000fe200078e00ff */
[----:B------:R-:W-:-:S02]  /*0750*/  IADD3.X R2, RZ, R19, R7, P5, P6 ;  /* 0x00000013ff027210 */ /* 0x000fc40002fec407 */
[----:B0-----:R-:W-:Y:S02]  /*0760*/  IADD3.X R12, RZ, R15, R7, P2, P3 ;  /* 0x0000000fff0c7210 */ /* 0x001fe400017e6407 */
[----:B------:R-:W-:Y:S02]  /*0770*/  SHF.L.U64.HI R5, R25, 0x2, R2 ;  /* 0x0000000219057819 */ /* 0x000fe40000010202 */
[----:B------:R-:W-:Y:S02]  /*0780*/  IADD3.X R7, R16, UR9, RZ, P0, !PT ;  /* 0x0000000910077c10 */ /* 0x000fe400087fe4ff */
[C---:B------:R-:W-:Y:S01]  /*0790*/  SHF.L.U64.HI R2, R0.reuse, 0x2, R17 ;  /* 0x0000000200027819 */ /* 0x040fe20000010211 */
[----:B------:R-:W-:Y:S01]  /*07a0*/  IMAD.SHL.U32 R0, R0, 0x4, RZ ;  /* 0x0000000400007824 */ /* 0x000fe200078e00ff */
[----:B------:R-:W-:Y:S01]  /*07b0*/  IADD3 R26, P0, R4, UR6, RZ ;  /* 0x00000006041a7c10 */ /* 0x000fe2000ff1e0ff */
[----:B------:R-:W-:Y:S01]  /*07c0*/  IMAD.SHL.U32 R13, R21, 0x4, RZ ;  /* 0x00000004150d7824 */ /* 0x000fe200078e00ff */
[----:B------:R-:W-:Y:S01]  /*07d0*/  IADD3.X R19, R16, UR7, RZ, P4, !PT ;  /* 0x0000000710137c10 */ /* 0x000fe2000a7fe4ff */
[----:B------:R0:W4:Y:S01]  /*07e0*/  LDG.E.EL R25, desc[UR4][R6.64] ;  /* 0x0000000406197981 */ /* 0x000122000c2e1900 */
[----:B------:R-:W-:-:S02]  /*07f0*/  IADD3.X R27, R5, UR7, RZ, P0, !PT ;  /* 0x00000007051b7c10 */ /* 0x000fc400087fe4ff */
[----:B------:R-:W-:Y:S01]  /*0800*/  IADD3 R16, P0, R0, UR6, RZ ;  /* 0x0000000600107c10 */ /* 0x000fe2000ff1e0ff */
[----:B------:R1:W4:Y:S01]  /*0810*/  LDG.E.EL R24, desc[UR4][R18.64] ;  /* 0x0000000412187981 */ /* 0x000322000c2e1900 */
[----:B------:R-:W-:Y:S02]  /*0820*/  IADD3 R4, P1, R4, UR8, RZ ;  /* 0x0000000804047c10 */ /* 0x000fe4000ff3e0ff */
[----:B------:R-:W-:Y:S02]  /*0830*/  IADD3.X R17, R2, UR7, RZ, P0, !PT ;  /* 0x0000000702117c10 */ /* 0x000fe400087fe4ff */
[----:B------:R-:W-:Y:S02]  /*0840*/  SHF.L.U64.HI R15, R21, 0x2, R12 ;  /* 0x00000002150f7819 */ /* 0x000fe4000001020c */
[----:B0-----:R-:W-:Y:S01]  /*0850*/  IADD3 R6, P2, R0, UR8, RZ ;  /* 0x0000000800067c10 */ /* 0x001fe2000ff5e0ff */
[----:B------:R0:W4:Y:S01]  /*0860*/  LDG.E.EL R21, desc[UR4][R26.64] ;  /* 0x000000041a157981 */ /* 0x000122000c2e1900 */
[----:B------:R-:W-:-:S02]  /*0870*/  IADD3.X R5, R5, UR9, RZ, P1, !PT ;  /* 0x0000000905057c10 */ /* 0x000fc40008ffe4ff */
[----:B-1----:R-:W-:Y:S02]  /*0880*/  IADD3 R18, P0, R13, UR8, RZ ;  /* 0x000000080d127c10 */ /* 0x002fe4000ff1e0ff */
[----:B------:R-:W-:Y:S01]  /*0890*/  IADD3 R12, P1, R13, UR6, RZ ;  /* 0x000000060d0c7c10 */ /* 0x000fe2000ff3e0ff */
[----:B------:R2:W4:Y:S01]  /*08a0*/  LDG.E.EL R0, desc[UR4][R4.64] ;  /* 0x0000000404007981 */ /* 0x000522000c2e1900 */
[----:B------:R-:W-:Y:S02]  /*08b0*/  IADD3.X R7, R2, UR9, RZ, P2, !PT ;  /* 0x0000000902077c10 */ /* 0x000fe400097fe4ff */
[----:B------:R-:W-:Y:S01]  /*08c0*/  IADD3.X R19, R15, UR9, RZ, P0, !PT ;  /* 0x000000090f137c10 */ /* 0x000fe200087fe4ff */
[----:B------:R-:W4:Y:S01]  /*08d0*/  LDG.E.EL R2, desc[UR4][R16.64] ;  /* 0x0000000410027981 */ /* 0x000f22000c2e1900 */
[----:B------:R-:W-:Y:S01]  /*08e0*/  IADD3.X R13, R15, UR7, RZ, P1, !PT ;  /* 0x000000070f0d7c10 */ /* 0x000fe20008ffe4ff */
[----:B0-----:R-:W0:Y:S02]  /*08f0*/  LDC.64 R26, c[0x0][0x228] ;  /* 0x00008a00ff1a7b82 */ /* 0x001e240000000a00 */
[----:B------:R-:W4:Y:S04]  /*0900*/  LDG.E.EL R7, desc[UR4][R6.64] ;  /* 0x0000000406077981 */ /* 0x000f28000c2e1900 */
[----:B------:R-:W4:Y:S04]  /*0910*/  LDG.E.EL R12, desc[UR4][R12.64] ;  /* 0x000000040c0c7981 */ /* 0x000f28000c2e1900 */
[----:B------:R-:W4:Y:S01]  /*0920*/  LDG.E.EL R19, desc[UR4][R18.64] ;  /* 0x0000000412137981 */ /* 0x000f22000c2e1900 */
[----:B0-----:R-:W-:-:S04]  /*0930*/  IMAD.WIDE R14, R14, 0x4, R26 ;  /* 0x000000040e0e7825 */ /* 0x001fc800078e021a */
[----:B---3--:R-:W-:Y:S01]  /*0940*/  FADD R8, R8, R23 ;  /* 0x0000001708087221 */ /* 0x008fe20000000000 */
[----:B--2---:R-:W-:Y:S01]  /*0950*/  FADD R4, R22, R11 ;  /* 0x0000000b16047221 */ /* 0x004fe20000000000 */
[----:B-----5:R-:W-:Y:S01]  /*0960*/  FADD R9, R20, R9 ;  /* 0x0000000914097221 */ /* 0x020fe20000000000 */
[----:B----4-:R-:W-:Y:S01]  /*0970*/  FADD R5, R3, R10 ;  /* 0x0000000a03057221 */ /* 0x010fe20000000000 */
[----:B------:R-:W-:Y:S01]  /*0980*/  FADD R10, R24, R25 ;  /* 0x00000019180a7221 */ /* 0x000fe20000000000 */
[----:B------:R-:W-:Y:S01]  /*0990*/  FADD R11, R21, R0 ;  /* 0x00000000150b7221 */ /* 0x000fe20000000000 */
[----:B------:R-:W-:-:S04]  /*09a0*/  FADD R6, R2, R7 ;  /* 0x0000000702067221 */ /* 0x000fc80000000000 */
[----:B------:R-:W-:Y:S01]  /*09b0*/  STG.E.128 desc[UR4][R14.64], R8 ;  /* 0x000000080e007986 */ /* 0x000fe2000c101d04 */
[----:B------:R-:W-:-:S05]  /*09c0*/  FADD R7, R12, R19 ;  /* 0x000000130c077221 */ /* 0x000fca0000000000 */
[----:B------:R-:W-:Y:S01]  /*09d0*/  STG.E.128 desc[UR4][R14.64+0x800], R4 ;  /* 0x000800040e007986 */ /* 0x000fe2000c101d04 */
[----:B------:R-:W-:Y:S05]  /*09e0*/  EXIT ;  /* 0x000000000000794d */ /* 0x000fea0003800000 */
.L_x_0:
[----:B------:R-:W-:-:S00]  /*09f0*/  BRA `(.L_x_0) ;  /* 0xfffffffc00fc7947 */ /* 0x000fc0000383ffff */
[----:B------:R-:W-:-:S00]  /*0a00*/  NOP ;  /* 0x0000000000007918 */ /* 0x000fc00000000000 */
[----:B------:R-:W-:-:S00]  /*0a10*/  NOP ;  /* 0x0000000000007918 */ /* 0x000fc00000000000 */
[----:B------:R-:W-:-:S00]  /*0a20*/  NOP ;  /* 0x0000000000007918 */ /* 0x000fc00000000000 */
[----:B------:R-:W-:-:S00]  /*0a30*/  NOP ;  /* 0x0000000000007918 */ /* 0x000fc00000000000 */
[----:B------:R-:W-:-:S00]  /*0a40*/  NOP ;  /* 0x0000000000007918 */ /* 0x000fc00000000000 */
[----:B------:R-:W-:-:S00]  /*0a50*/  NOP ;  /* 0x0000000000007918 */ /* 0x000fc00000000000 */
[----:B------:R-:W-:-:S00]  /*0a60*/  NOP ;  /* 0x0000000000007918 */ /* 0x000fc00000000000 */
[----:B------:R-:W-:-:S00]  /*0a70*/  NOP ;  /* 0x0000000000007918 */ /* 0x000fc00000000000 */
.L_x_1:


//--------------------- .nv.constant0.triton_poi_fused__unsafe_index_add_33 --------------------------
	.section	.nv.constant0.triton_poi_fused__unsafe_index_add_33,"a",@progbits
	.sectionflags	@""
	.align	4
.nv.constant0.triton_poi_fused__unsafe_index_add_33:
	.zero		564
